	.headerflags	@"EF_CUDA_TEXMODE_UNIFIED EF_CUDA_64BIT_ADDRESS EF_CUDA_ACCELERATORS EF_CUDA_SM90 EF_CUDA_VIRTUAL_SM(EF_CUDA_SM90)"
	.elftype	@"ET_EXEC"


//--------------------- .nv.info                  --------------------------
	.section	.nv.info,"",@"SHT_CUDA_INFO"
	.align	4


	//----- nvinfo : EIATTR_REGCOUNT
	.align		4
        /*0000*/ 	.byte	0x04, 0x2f
        /*0002*/ 	.short	(.L_1 - .L_0)
	.align		4
.L_0:
        /*0004*/ 	.word	index@(triton_poi_fused_arange_0)
        /*0008*/ 	.word	0x00000008


	//----- nvinfo : EIATTR_MIN_STACK_SIZE
	.align		4
.L_1:
        /*000c*/ 	.byte	0x04, 0x12
        /*000e*/ 	.short	(.L_3 - .L_2)
	.align		4
.L_2:
        /*0010*/ 	.word	index@(triton_poi_fused_arange_0)
        /*0014*/ 	.word	0x00000000


	//----- nvinfo : EIATTR_FRAME_SIZE
	.align		4
.L_3:
        /*0018*/ 	.byte	0x04, 0x11
        /*001a*/ 	.short	(.L_5 - .L_4)
	.align		4
.L_4:
        /*001c*/ 	.word	index@(triton_poi_fused_arange_0)
        /*0020*/ 	.word	0x00000000


	//----- nvinfo : EIATTR_MIN_STACK_SIZE
	.align		4
.L_5:
        /*0024*/ 	.byte	0x04, 0x12
        /*0026*/ 	.short	(.L_7 - .L_6)
	.align		4
.L_6:
        /*0028*/ 	.word	index@(triton_poi_fused_arange_0)
        /*002c*/ 	.word	0x00000000
.L_7:


//--------------------- .nv.info.triton_poi_fused_arange_0 --------------------------
	.section	.nv.info.triton_poi_fused_arange_0,"",@"SHT_CUDA_INFO"
	.sectionflags	@""
	.align	4


	//----- nvinfo : EIATTR_CUDA_API_VERSION
	.align		4
        /*0000*/ 	.byte	0x04, 0x37
        /*0002*/ 	.short	(.L_9 - .L_8)
.L_8:
        /*0004*/ 	.word	0x0000007c


	//----- nvinfo : EIATTR_KPARAM_INFO
	.align		4
.L_9:
        /*0008*/ 	.byte	0x04, 0x17
        /*000a*/ 	.short	(.L_11 - .L_10)
.L_10:
        /*000c*/ 	.word	0x00000000
        /*0010*/ 	.short	0x0001
        /*0012*/ 	.short	0x0008
        /*0014*/ 	.byte	0x00, 0xf0, 0x11, 0x00


	//----- nvinfo : EIATTR_KPARAM_INFO
	.align		4
.L_11:
        /*0018*/ 	.byte	0x04, 0x17
        /*001a*/ 	.short	(.L_13 - .L_12)
.L_12:
        /*001c*/ 	.word	0x00000000
        /*0020*/ 	.short	0x0000
        /*0022*/ 	.short	0x0000
        /*0024*/ 	.byte	0x00, 0xf4, 0x21, 0x00


	//----- nvinfo : EIATTR_SPARSE_MMA_MASK
	.align		4
.L_13:
        /*0028*/ 	.byte	0x03, 0x50
        /*002a*/ 	.short	0x0000


	//----- nvinfo : EIATTR_MAXREG_COUNT
	.align		4
        /*002c*/ 	.byte	0x03, 0x1b
        /*002e*/ 	.short	0x00ff


	//----- nvinfo : EIATTR_EXIT_INSTR_OFFSETS
	.align		4
        /*0030*/ 	.byte	0x04, 0x1c
        /*0032*/ 	.short	(.L_15 - .L_14)


	//   ....[0]....
.L_14:
        /*0034*/ 	.word	0x000000a0


	//   ....[1]....
        /*0038*/ 	.word	0x000000d0


	//----- nvinfo : EIATTR_REQNTID
	.align		4
.L_15:
        /*003c*/ 	.byte	0x04, 0x10
        /*003e*/ 	.short	(.L_17 - .L_16)
.L_16:
        /*0040*/ 	.word	0x00000020
        /*0044*/ 	.word	0x00000001
        /*0048*/ 	.word	0x00000001


	//----- nvinfo : EIATTR_CBANK_PARAM_SIZE
	.align		4
.L_17:
        /*004c*/ 	.byte	0x03, 0x19
        /*004e*/ 	.short	0x000c


	//----- nvinfo : EIATTR_PARAM_CBANK
	.align		4
        /*0050*/ 	.byte	0x04, 0x0a
        /*0052*/ 	.short	(.L_19 - .L_18)
	.align		4
.L_18:
        /*0054*/ 	.word	index@(.nv.constant0.triton_poi_fused_arange_0)
        /*0058*/ 	.short	0x0210
        /*005a*/ 	.short	0x000c


	//----- nvinfo : EIATTR_SW_WAR
	.align		4
.L_19:
        /*005c*/ 	.byte	0x04, 0x36
        /*005e*/ 	.short	(.L_21 - .L_20)
.L_20:
        /*0060*/ 	.word	0x00000008
.L_21:


//--------------------- .nv.callgraph             --------------------------
	.section	.nv.callgraph,"",@"SHT_CUDA_CALLGRAPH"
	.align	4
	.sectionentsize	8
	.align		4
        /*0000*/ 	.word	0x00000000
	.align		4
        /*0004*/ 	.word	0xffffffff
	.align		4
        /*0008*/ 	.word	0x00000000
	.align		4
        /*000c*/ 	.word	0xfffffffe
	.align		4
        /*0010*/ 	.word	0x00000000
	.align		4
        /*0014*/ 	.word	0xfffffffd
	.align		4
        /*0018*/ 	.word	0x00000000
	.align		4
        /*001c*/ 	.word	0xfffffffc


//--------------------- .text.triton_poi_fused_arange_0 --------------------------
	.section	.text.triton_poi_fused_arange_0,"ax",@progbits
	.align	128
        .global         triton_poi_fused_arange_0
        .type           triton_poi_fused_arange_0,@function
        .size           triton_poi_fused_arange_0,(.L_x_1 - triton_poi_fused_arange_0)
        .other          triton_poi_fused_arange_0,@"STO_CUDA_ENTRY STV_DEFAULT"
triton_poi_fused_arange_0:
.text.triton_poi_fused_arange_0:
[----:B------:R-:W0:Y:S02]  /*0000*/  LDC R1, c[0x0][0x28] ;  /* 0x00000a00ff017b82 */ /* 0x000e240000000800 */
[----:B------:R-:W1:Y:S01]  /*0010*/  S2R R0, SR_TID.X ;  /* 0x0000000000007919 */ /* 0x000e620000002100 */
[----:B------:R-:W2:Y:S01]  /*0020*/  LDC.64 R4, c[0x0][0x210] ;  /* 0x00008400ff047b82 */ /* 0x000ea20000000a00 */
[----:B------:R-:W3:Y:S01]  /*0030*/  S2R R3, SR_CTAID.X ;  /* 0x0000000000037919 */ /* 0x000ee20000002500 */
[C---:B-1----:R-:W-:Y:S02]  /*0040*/  LOP3.LUT R2, R0.reuse, 0x3, RZ, 0xc0, !PT ;  /* 0x0000000300027812 */ /* 0x042fe400078ec0ff */
[----:B------:R-:W-:-:S03]  /*0050*/  LOP3.LUT P0, RZ, R0, 0x1c, RZ, 0xc0, !PT ;  /* 0x0000001c00ff7812 */ /* 0x000fc6000780c0ff */
[----:B---3--:R-:W-:-:S04]  /*0060*/  IMAD R2, R3, 0x4, R2 ;  /* 0x0000000403027824 */ /* 0x008fc800078e0202 */
[C---:B--2---:R-:W-:Y:S01]  /*0070*/  IMAD.WIDE R4, R2.reuse, 0x8, R4 ;  /* 0x0000000802047825 */ /* 0x044fe200078e0204 */
[----:B------:R-:W-:Y:S02]  /*0080*/  ISETP.LT.AND P0, PT, R2, 0x4, !P0 ;  /* 0x000000040200780c */ /* 0x000fe40004701270 */
[----:B------:R-:W-:-:S11]  /*0090*/  SHF.R.S32.HI R3, RZ, 0x1f, R2 ;  /* 0x0000001fff037819 */ /* 0x000fd60000011402 */
[----:B------:R-:W-:Y:S05]  /*00a0*/  @!P0 EXIT ;  /* 0x000000000000894d */ /* 0x000fea0003800000 */
[----:B------:R-:W-:Y:S02]  /*00b0*/  ULDC.64 UR4, c[0x0][0x208] ;  /* 0x0000820000047ab9 */ /* 0x000fe40000000a00 */
[----:B------:R-:W-:Y:S01]  /*00c0*/  STG.E.64 desc[UR4][R4.64], R2 ;  /* 0x0000000204007986 */ /* 0x000fe2000c101b04 */
[----:B------:R-:W-:Y:S05]  /*00d0*/  EXIT ;  /* 0x000000000000794d */ /* 0x000fea0003800000 */
.L_x_0:
[----:B------:R-:W-:-:S00]  /*00e0*/  BRA `(.L_x_0) ;  /* 0xfffffffc00fc7947 */ /* 0x000fc0000383ffff */
[----:B------:R-:W-:-:S00]  /*00f0*/  NOP ;  /* 0x0000000000007918 */ /* 0x000fc00000000000 */
        /* <DEDUP_REMOVED lines=8> */
.L_x_1:


//--------------------- .nv.constant0.triton_poi_fused_arange_0 --------------------------
	.section	.nv.constant0.triton_poi_fused_arange_0,"a",@progbits
	.sectionflags	@""
	.align	4
.nv.constant0.triton_poi_fused_arange_0:
	.zero		540
